	.headerflags	@"EF_CUDA_TEXMODE_UNIFIED EF_CUDA_64BIT_ADDRESS EF_CUDA_ACCELERATORS EF_CUDA_SM90 EF_CUDA_VIRTUAL_SM(EF_CUDA_SM90)"
	.elftype	@"ET_EXEC"


//--------------------- .nv.info                  --------------------------
	.section	.nv.info,"",@"SHT_CUDA_INFO"
	.align	4


	//----- nvinfo : EIATTR_REGCOUNT
	.align		4
        /*0000*/ 	.byte	0x04, 0x2f
        /*0002*/ 	.short	(.L_3 - .L_2)
	.align		4
.L_2:
        /*0004*/ 	.word	index@(triton_poi_fused__native_batch_norm_legit_no_training_convolution_relu_5)
        /*0008*/ 	.word	0x00000017


	//----- nvinfo : EIATTR_MIN_STACK_SIZE
	.align		4
.L_3:
        /*000c*/ 	.byte	0x04, 0x12
        /*000e*/ 	.short	(.L_5 - .L_4)
	.align		4
.L_4:
        /*0010*/ 	.word	index@(triton_poi_fused__native_batch_norm_legit_no_training_convolution_relu_5)
        /*0014*/ 	.word	0x00000000


	//----- nvinfo : EIATTR_FRAME_SIZE
	.align		4
.L_5:
        /*0018*/ 	.byte	0x04, 0x11
        /*001a*/ 	.short	(.L_7 - .L_6)
	.align		4
.L_6:
        /*001c*/ 	.word	index@(triton_poi_fused__native_batch_norm_legit_no_training_convolution_relu_5)
        /*0020*/ 	.word	0x00000000


	//----- nvinfo : EIATTR_MIN_STACK_SIZE
	.align		4
.L_7:
        /*0024*/ 	.byte	0x04, 0x12
        /*0026*/ 	.short	(.L_9 - .L_8)
	.align		4
.L_8:
        /*0028*/ 	.word	index@(triton_poi_fused__native_batch_norm_legit_no_training_convolution_relu_5)
        /*002c*/ 	.word	0x00000000
.L_9:


//--------------------- .nv.info.triton_poi_fused__native_batch_norm_legit_no_training_convolution_relu_5 --------------------------
	.section	.nv.info.triton_poi_fused__native_batch_norm_legit_no_training_convolution_relu_5,"",@"SHT_CUDA_INFO"
	.sectionflags	@""
	.align	4


	//----- nvinfo : EIATTR_CUDA_API_VERSION
	.align		4
        /*0000*/ 	.byte	0x04, 0x37
        /*0002*/ 	.short	(.L_11 - .L_10)
.L_10:
        /*0004*/ 	.word	0x0000007c


	//----- nvinfo : EIATTR_KPARAM_INFO
	.align		4
.L_11:
        /*0008*/ 	.byte	0x04, 0x17
        /*000a*/ 	.short	(.L_13 - .L_12)
.L_12:
        /*000c*/ 	.word	0x00000000
        /*0010*/ 	.short	0x0007
        /*0012*/ 	.short	0x0038
        /*0014*/ 	.byte	0x00, 0xf0, 0x11, 0x00


	//----- nvinfo : EIATTR_KPARAM_INFO
	.align		4
.L_13:
        /*0018*/ 	.byte	0x04, 0x17
        /*001a*/ 	.short	(.L_15 - .L_14)
.L_14:
        /*001c*/ 	.word	0x00000000
        /*0020*/ 	.short	0x0006
        /*0022*/ 	.short	0x0030
        /*0024*/ 	.byte	0x00, 0xf4, 0x21, 0x00


	//----- nvinfo : EIATTR_KPARAM_INFO
	.align		4
.L_15:
        /*0028*/ 	.byte	0x04, 0x17
        /*002a*/ 	.short	(.L_17 - .L_16)
.L_16:
        /*002c*/ 	.word	0x00000000
        /*0030*/ 	.short	0x0005
        /*0032*/ 	.short	0x0028
        /*0034*/ 	.byte	0x00, 0xf4, 0x21, 0x00


	//----- nvinfo : EIATTR_KPARAM_INFO
	.align		4
.L_17:
        /*0038*/ 	.byte	0x04, 0x17
        /*003a*/ 	.short	(.L_19 - .L_18)
.L_18:
        /*003c*/ 	.word	0x00000000
        /*0040*/ 	.short	0x0004
        /*0042*/ 	.short	0x0020
        /*0044*/ 	.byte	0x00, 0xf4, 0x21, 0x00


	//----- nvinfo : EIATTR_KPARAM_INFO
	.align		4
.L_19:
        /*0048*/ 	.byte	0x04, 0x17
        /*004a*/ 	.short	(.L_21 - .L_20)
.L_20:
        /*004c*/ 	.word	0x00000000
        /*0050*/ 	.short	0x0003
        /*0052*/ 	.short	0x0018
        /*0054*/ 	.byte	0x00, 0xf4, 0x21, 0x00


	//----- nvinfo : EIATTR_KPARAM_INFO
	.align		4
.L_21:
        /*0058*/ 	.byte	0x04, 0x17
        /*005a*/ 	.short	(.L_23 - .L_22)
.L_22:
        /*005c*/ 	.word	0x00000000
        /*0060*/ 	.short	0x0002
        /*0062*/ 	.short	0x0010
        /*0064*/ 	.byte	0x00, 0xf4, 0x21, 0x00


	//----- nvinfo : EIATTR_KPARAM_INFO
	.align		4
.L_23:
        /*0068*/ 	.byte	0x04, 0x17
        /*006a*/ 	.short	(.L_25 - .L_24)
.L_24:
        /*006c*/ 	.word	0x00000000
        /*0070*/ 	.short	0x0001
        /*0072*/ 	.short	0x0008
        /*0074*/ 	.byte	0x00, 0xf4, 0x21, 0x00


	//----- nvinfo : EIATTR_KPARAM_INFO
	.align		4
.L_25:
        /*0078*/ 	.byte	0x04, 0x17
        /*007a*/ 	.short	(.L_27 - .L_26)
.L_26:
        /*007c*/ 	.word	0x00000000
        /*0080*/ 	.short	0x0000
        /*0082*/ 	.short	0x0000
        /*0084*/ 	.byte	0x00, 0xf4, 0x21, 0x00


	//----- nvinfo : EIATTR_SPARSE_MMA_MASK
	.align		4
.L_27:
        /*0088*/ 	.byte	0x03, 0x50
        /*008a*/ 	.short	0x0000


	//----- nvinfo : EIATTR_MAXREG_COUNT
	.align		4
        /*008c*/ 	.byte	0x03, 0x1b
        /*008e*/ 	.short	0x00ff


	//----- nvinfo : EIATTR_EXIT_INSTR_OFFSETS
	.align		4
        /*0090*/ 	.byte	0x04, 0x1c
        /*0092*/ 	.short	(.L_29 - .L_28)


	//   ....[0]....
.L_28:
        /*0094*/ 	.word	0x00000350


	//   ....[1]....
        /*0098*/ 	.word	0x00000370


	//----- nvinfo : EIATTR_REQNTID
	.align		4
.L_29:
        /*009c*/ 	.byte	0x04, 0x10
        /*009e*/ 	.short	(.L_31 - .L_30)
.L_30:
        /*00a0*/ 	.word	0x00000080
        /*00a4*/ 	.word	0x00000001
        /*00a8*/ 	.word	0x00000001


	//----- nvinfo : EIATTR_CBANK_PARAM_SIZE
	.align		4
.L_31:
        /*00ac*/ 	.byte	0x03, 0x19
        /*00ae*/ 	.short	0x003c


	//----- nvinfo : EIATTR_PARAM_CBANK
	.align		4
        /*00b0*/ 	.byte	0x04, 0x0a
        /*00b2*/ 	.short	(.L_33 - .L_32)
	.align		4
.L_32:
        /*00b4*/ 	.word	index@(.nv.constant0.triton_poi_fused__native_batch_norm_legit_no_training_convolution_relu_5)
        /*00b8*/ 	.short	0x0210
        /*00ba*/ 	.short	0x003c


	//----- nvinfo : EIATTR_SW_WAR
	.align		4
.L_33:
        /*00bc*/ 	.byte	0x04, 0x36
        /*00be*/ 	.short	(.L_35 - .L_34)
.L_34:
        /*00c0*/ 	.word	0x00000008
.L_35:


//--------------------- .nv.callgraph             --------------------------
	.section	.nv.callgraph,"",@"SHT_CUDA_CALLGRAPH"
	.align	4
	.sectionentsize	8
	.align		4
        /*0000*/ 	.word	0x00000000
	.align		4
        /*0004*/ 	.word	0xffffffff
	.align		4
        /*0008*/ 	.word	0x00000000
	.align		4
        /*000c*/ 	.word	0xfffffffe
	.align		4
        /*0010*/ 	.word	0x00000000
	.align		4
        /*0014*/ 	.word	0xfffffffd
	.align		4
        /*0018*/ 	.word	0x00000000
	.align		4
        /*001c*/ 	.word	0xfffffffc


//--------------------- .nv.constant4             --------------------------
	.section	.nv.constant4,"a",@progbits
	.align	8
	.align		8
.nv.constant4:
        /*0000*/ 	.dword	_$_str
	.align		8
        /*0008*/ 	.dword	_$_str_$_2


//--------------------- .text.triton_poi_fused__native_batch_norm_legit_no_training_convolution_relu_5 --------------------------
	.section	.text.triton_poi_fused__native_batch_norm_legit_no_training_convolution_relu_5,"ax",@progbits
	.align	128
        .global         triton_poi_fused__native_batch_norm_legit_no_training_convolution_relu_5
        .type           triton_poi_fused__native_batch_norm_legit_no_training_convolution_relu_5,@function
        .size           triton_poi_fused__native_batch_norm_legit_no_training_convolution_relu_5,(.L_x_1 - triton_poi_fused__native_batch_norm_legit_no_training_convolution_relu_5)
        .other          triton_poi_fused__native_batch_norm_legit_no_training_convolution_relu_5,@"STO_CUDA_ENTRY STV_DEFAULT"
triton_poi_fused__native_batch_norm_legit_no_training_convolution_relu_5:
.text.triton_poi_fused__native_batch_norm_legit_no_training_convolution_relu_5:
[----:B------:R-:W0:Y:S01]  /*0000*/  LDC R1, c[0x0][0x28] ;  /* 0x00000a00ff017b82 */ /* 0x000e220000000800 */
[----:B------:R-:W1:Y:S07]  /*0010*/  S2R R0, SR_TID.X ;  /* 0x0000000000007919 */ /* 0x000e6e0000002100 */
[----:B------:R-:W2:Y:S01]  /*0020*/  LDC.64 R12, c[0x0][0x228] ;  /* 0x00008a00ff0c7b82 */ /* 0x000ea20000000a00 */
[----:B------:R-:W-:Y:S01]  /*0030*/  CS2R R4, SRZ ;  /* 0x0000000000047805 */ /* 0x000fe2000001ff00 */
[----:B------:R-:W-:Y:S01]  /*0040*/  ULDC.64 UR4, c[0x0][0x208] ;  /* 0x0000820000047ab9 */ /* 0x000fe20000000a00 */
[----:B------:R-:W3:Y:S05]  /*0050*/  S2R R3, SR_CTAID.X ;  /* 0x0000000000037919 */ /* 0x000eea0000002500 */
[----:B------:R-:W4:Y:S08]  /*0060*/  LDC.64 R10, c[0x0][0x218] ;  /* 0x00008600ff0a7b82 */ /* 0x000f300000000a00 */
[----:B------:R-:W5:Y:S08]  /*0070*/  LDC.64 R14, c[0x0][0x220] ;  /* 0x00008800ff0e7b82 */ /* 0x000f700000000a00 */
[----:B------:R-:W5:Y:S01]  /*0080*/  LDC.64 R16, c[0x0][0x230] ;  /* 0x00008c00ff107b82 */ /* 0x000f620000000a00 */
[----:B-1----:R-:W-:-:S07]  /*0090*/  LOP3.LUT R0, R0, 0x7f, RZ, 0xc0, !PT ;  /* 0x0000007f00007812 */ /* 0x002fce00078ec0ff */
[----:B------:R-:W1:Y:S01]  /*00a0*/  LDC.64 R6, c[0x0][0x238] ;  /* 0x00008e00ff067b82 */ /* 0x000e620000000a00 */
[----:B---3--:R-:W-:Y:S02]  /*00b0*/  SHF.R.S32.HI R2, RZ, 0x18, R3 ;  /* 0x00000018ff027819 */ /* 0x008fe40000011403 */
[----:B------:R-:W-:Y:S02]  /*00c0*/  LEA R0, R3, R0, 0x7 ;  /* 0x0000000003007211 */ /* 0x000fe400078e38ff */
[----:B------:R-:W-:Y:S02]  /*00d0*/  SGXT R3, R2, 0x1 ;  /* 0x000000010203781a */ /* 0x000fe40000000200 */
[----:B------:R-:W-:Y:S02]  /*00e0*/  ISETP.GE.AND P0, PT, R0, 0x800, PT ;  /* 0x000008000000780c */ /* 0x000fe40003f06270 */
[----:B------:R-:W-:-:S04]  /*00f0*/  LEA.HI R3, R3, R0, RZ, 0x9 ;  /* 0x0000000003037211 */ /* 0x000fc800078f48ff */
[----:B------:R-:W-:-:S04]  /*0100*/  LOP3.LUT R3, R3, 0xfffffe00, RZ, 0xc0, !PT ;  /* 0xfffffe0003037812 */ /* 0x000fc800078ec0ff */
[----:B------:R-:W-:Y:S02]  /*0110*/  IADD3 R19, R0, -R3, RZ ;  /* 0x8000000300137210 */ /* 0x000fe40007ffe0ff */
[----:B------:R-:W3:Y:S03]  /*0120*/  LDC.64 R2, c[0x0][0x210] ;  /* 0x00008400ff027b82 */ /* 0x000ee60000000a00 */
[----:B--2---:R-:W-:-:S05]  /*0130*/  IMAD.WIDE R12, R19, 0x4, R12 ;  /* 0x00000004130c7825 */ /* 0x004fca00078e020c */
[----:B------:R5:W2:Y:S01]  /*0140*/  @!P0 LDG.E.EL R4, desc[UR4][R12.64] ;  /* 0x000000040c048981 */ /* 0x000aa2000c2e1900 */
[----:B------:R-:W-:Y:S01]  /*0150*/  CS2R R8, SRZ ;  /* 0x0000000000087805 */ /* 0x000fe2000001ff00 */
[----:B----4-:R-:W-:-:S05]  /*0160*/  IMAD.WIDE R10, R19, 0x4, R10 ;  /* 0x00000004130a7825 */ /* 0x010fca00078e020a */
[----:B------:R4:W2:Y:S01]  /*0170*/  @!P0 LDG.E.EL R8, desc[UR4][R10.64] ;  /* 0x000000040a088981 */ /* 0x0008a2000c2e1900 */
[----:B-----5:R-:W-:-:S04]  /*0180*/  IMAD.WIDE R12, R19, 0x4, R14 ;  /* 0x00000004130c7825 */ /* 0x020fc800078e020e */
[----:B---3--:R-:W-:Y:S01]  /*0190*/  IMAD.WIDE R2, R0, 0x4, R2 ;  /* 0x0000000400027825 */ /* 0x008fe200078e0202 */
[----:B------:R-:W3:Y:S04]  /*01a0*/  @!P0 LDG.E.EL R9, desc[UR4][R12.64] ;  /* 0x000000040c098981 */ /* 0x000ee8000c2e1900 */
[----:B------:R-:W5:Y:S01]  /*01b0*/  @!P0 LDG.E R5, desc[UR4][R2.64] ;  /* 0x0000000402058981 */ /* 0x000f62000c1e1900 */
[----:B0-----:R-:W-:-:S04]  /*01c0*/  IMAD.WIDE R14, R19, 0x4, R16 ;  /* 0x00000004130e7825 */ /* 0x001fc800078e0210 */
[----:B-1----:R-:W-:Y:S01]  /*01d0*/  IMAD.WIDE R16, R19, 0x4, R6 ;  /* 0x0000000413107825 */ /* 0x002fe200078e0206 */
[----:B------:R-:W-:Y:S01]  /*01e0*/  CS2R R18, SRZ ;  /* 0x0000000000127805 */ /* 0x000fe2000001ff00 */
[----:B----4-:R-:W-:Y:S01]  /*01f0*/  HFMA2.MMA R11, -RZ, RZ, 1.625, 0 ;  /* 0x3e800000ff0b7435 */ /* 0x010fe200000001ff */
[----:B------:R-:W0:Y:S04]  /*0200*/  LDC.64 R6, c[0x0][0x240] ;  /* 0x00009000ff067b82 */ /* 0x000e280000000a00 */
[----:B------:R-:W4:Y:S04]  /*0210*/  @!P0 LDG.E.EL R18, desc[UR4][R14.64] ;  /* 0x000000040e128981 */ /* 0x000f28000c2e1900 */
[----:B------:R-:W4:Y:S01]  /*0220*/  @!P0 LDG.E.EL R19, desc[UR4][R16.64] ;  /* 0x0000000410138981 */ /* 0x000f22000c2e1900 */
[----:B0-----:R-:W-:-:S04]  /*0230*/  IMAD.WIDE R6, R0, 0x4, R6 ;  /* 0x0000000400067825 */ /* 0x001fc800078e0206 */
[----:B--2---:R-:W-:-:S04]  /*0240*/  FADD R4, R4, 9.9999997473787516356e-06 ;  /* 0x3727c5ac04047421 */ /* 0x004fc80000000000 */
[----:B------:R-:W0:Y:S02]  /*0250*/  MUFU.SQRT R20, R4 ;  /* 0x0000000400147308 */ /* 0x000e240000002000 */
[C---:B0-----:R-:W-:Y:S02]  /*0260*/  FSETP.GT.AND P1, PT, R20.reuse, 8.50705917302346158658e+37, PT ;  /* 0x7e8000001400780b */ /* 0x041fe40003f24000 */
[----:B------:R-:W-:-:S11]  /*0270*/  FSETP.GEU.AND P2, PT, R20, 1.175494350822287508e-38, PT ;  /* 0x008000001400780b */ /* 0x000fd60003f4e000 */
[----:B------:R-:W-:-:S04]  /*0280*/  @P1 FMUL R20, R20, 0.25 ;  /* 0x3e80000014141820 */ /* 0x000fc80000400000 */
[----:B------:R-:W-:-:S06]  /*0290*/  @!P2 FMUL R20, R20, 16777216 ;  /* 0x4b8000001414a820 */ /* 0x000fcc0000400000 */
[----:B------:R-:W0:Y:S01]  /*02a0*/  MUFU.RCP R20, R20 ;  /* 0x0000001400147308 */ /* 0x000e220000001000 */
[----:B------:R-:W-:Y:S01]  /*02b0*/  FSEL R11, R11, 1, P1 ;  /* 0x3f8000000b0b7808 */ /* 0x000fe20000800000 */
[----:B-----5:R-:W-:-:S04]  /*02c0*/  FADD R5, R8, R5 ;  /* 0x0000000508057221 */ /* 0x020fc80000000000 */
[----:B------:R-:W-:Y:S01]  /*02d0*/  @!P2 FMUL R11, R11, 16777216 ;  /* 0x4b8000000b0ba820 */ /* 0x000fe20000400000 */
[----:B---3--:R-:W-:-:S03]  /*02e0*/  FADD R9, R5, -R9 ;  /* 0x8000000905097221 */ /* 0x008fc60000000000 */
[----:B0-----:R-:W-:-:S04]  /*02f0*/  FMUL R4, R20, R11 ;  /* 0x0000000b14047220 */ /* 0x001fc80000400000 */
[----:B------:R-:W-:-:S04]  /*0300*/  FMUL R4, R9, R4 ;  /* 0x0000000409047220 */ /* 0x000fc80000400000 */
[----:B----4-:R-:W-:Y:S01]  /*0310*/  FFMA R4, R4, R18, R19 ;  /* 0x0000001204047223 */ /* 0x010fe20000000013 */
[----:B------:R0:W-:Y:S04]  /*0320*/  @!P0 STG.E desc[UR4][R2.64], R5 ;  /* 0x0000000502008986 */ /* 0x0001e8000c101904 */
[----:B------:R-:W-:-:S04]  /*0330*/  FSETP.GEU.AND P1, PT, R4, RZ, PT ;  /* 0x000000ff0400720b */ /* 0x000fc80003f2e000 */
[----:B------:R-:W-:Y:S01]  /*0340*/  FSEL R9, R4, RZ, P1 ;  /* 0x000000ff04097208 */ /* 0x000fe20000800000 */
[----:B0-----:R-:W-:Y:S08]  /*0350*/  @P0 EXIT ;  /* 0x000000000000094d */ /* 0x001ff00003800000 */
[----:B------:R-:W-:Y:S01]  /*0360*/  STG.E desc[UR4][R6.64], R9 ;  /* 0x0000000906007986 */ /* 0x000fe2000c101904 */
[----:B------:R-:W-:Y:S05]  /*0370*/  EXIT ;  /* 0x000000000000794d */ /* 0x000fea0003800000 */
.L_x_0:
[----:B------:R-:W-:-:S00]  /*0380*/  BRA `(.L_x_0) ;  /* 0xfffffffc00fc7947 */ /* 0x000fc0000383ffff */
[----:B------:R-:W-:-:S00]  /*0390*/  NOP ;  /* 0x0000000000007918 */ /* 0x000fc00000000000 */
        /* <DEDUP_REMOVED lines=14> */
.L_x_1:


//--------------------- .nv.global.init           --------------------------
	.section	.nv.global.init,"aw",@progbits
.nv.global.init:
	.type		_$_str,@object
	.size		_$_str,(_$_str_$_2 - _$_str)
_$_str:
        /*0000*/ 	.byte	0x5f, 0x5f, 0x43, 0x55, 0x44, 0x41, 0x5f, 0x46, 0x54, 0x5a, 0x00
	.type		_$_str_$_2,@object
	.size		_$_str_$_2,(.L_1 - _$_str_$_2)
_$_str_$_2:
        /*000b*/ 	.byte	0x5f, 0x5f, 0x43, 0x55, 0x44, 0x41, 0x5f, 0x50, 0x52, 0x45, 0x43, 0x5f, 0x53, 0x51, 0x52, 0x54
        /*001b*/ 	.byte	0x00
.L_1:


//--------------------- .nv.constant0.triton_poi_fused__native_batch_norm_legit_no_training_convolution_relu_5 --------------------------
	.section	.nv.constant0.triton_poi_fused__native_batch_norm_legit_no_training_convolution_relu_5,"a",@progbits
	.sectionflags	@""
	.align	4
.nv.constant0.triton_poi_fused__native_batch_norm_legit_no_training_convolution_relu_5:
	.zero		588
